//
// Generated by NVIDIA NVVM Compiler
//
// Compiler Build ID: CL-36424714
// Cuda compilation tools, release 13.0, V13.0.88
// Based on NVVM 20.0.0
//

.version 9.0
.target sm_100
.address_size 64

	// .globl	vcopyfrom_update_32

.visible .entry vcopyfrom_update_32(
	.param .u32 vcopyfrom_update_32_param_0,
	.param .u32 vcopyfrom_update_32_param_1,
	.param .u64 .ptr .align 1 vcopyfrom_update_32_param_2,
	.param .u64 .ptr .align 1 vcopyfrom_update_32_param_3
)
{
	.reg .pred 	%p<2>;
	.reg .b32 	%r<8>;
	.reg .b32 	%f<4>;
	.reg .b64 	%rd<9>;

	ld.param.u32 	%r3, [vcopyfrom_update_32_param_0];
	ld.param.u32 	%r2, [vcopyfrom_update_32_param_1];
	ld.param.u64 	%rd1, [vcopyfrom_update_32_param_2];
	ld.param.u64 	%rd2, [vcopyfrom_update_32_param_3];
	mov.u32 	%r4, %tid.x;
	mov.u32 	%r5, %ctaid.x;
	mov.u32 	%r6, %ntid.x;
	mad.lo.s32 	%r1, %r5, %r6, %r4;
	setp.ge.s32 	%p1, %r1, %r3;
	@%p1 bra 	$L__BB0_2;
	cvta.to.global.u64 	%rd3, %rd1;
	cvta.to.global.u64 	%rd4, %rd2;
	add.s32 	%r7, %r2, %r1;
	mul.wide.s32 	%rd5, %r7, 4;
	add.s64 	%rd6, %rd3, %rd5;
	ld.global.f32 	%f1, [%rd6];
	mul.wide.s32 	%rd7, %r1, 4;
	add.s64 	%rd8, %rd4, %rd7;
	ld.global.f32 	%f2, [%rd8];
	add.f32 	%f3, %f1, %f2;
	st.global.f32 	[%rd8], %f3;
$L__BB0_2:
	ret;

}


// ===== COMPILED SASS (sm_100) =====

	.target	sm_100

	.elftype	@"ET_EXEC"


//--------------------- .note.nv.tkinfo           --------------------------
	.section	.note.nv.tkinfo,"",@"SHT_NOTE"
	.sectionflags	@"SHF_NOTE_NV_TKINFO"
	.tkinfo
        /*0018*/ 	.word	0x00000002
        /*0030*/ 	.string	""
        /*0030*/ 	.string	"ptxas"
        /*0030*/ 	.string	"Cuda compilation tools, release 13.0, V13.0.88"
        /*0030*/ 	.string	"Build cuda_13.0.r13.0/compiler.36424714_0"
        /*0030*/ 	.string	"-arch sm_100 -m 64 "



//--------------------- .note.nv.cuinfo           --------------------------
	.section	.note.nv.cuinfo,"",@"SHT_NOTE"
	.sectionflags	@"SHF_NOTE_NV_CUINFO"
        /*0018*/ 	.short	0x0002
        /*001a*/ 	.short	0x0064
        /*001c*/ 	.short	0x0082
	.zero		2


//--------------------- .nv.info                  --------------------------
	.section	.nv.info,"",@"SHT_CUDA_INFO"
	.align	4


	//----- nvinfo : EIATTR_REGCOUNT
	.align		4
        /*0000*/ 	.byte	0x04, 0x2f
        /*0002*/ 	.short	(.L_1 - .L_0)
	.align		4
.L_0:
        /*0004*/ 	.word	index@(vcopyfrom_update_32)
        /*0008*/ 	.word	0x0000000c


	//----- nvinfo : EIATTR_FRAME_SIZE
	.align		4
.L_1:
        /*000c*/ 	.byte	0x04, 0x11
        /*000e*/ 	.short	(.L_3 - .L_2)
	.align		4
.L_2:
        /*0010*/ 	.word	index@(vcopyfrom_update_32)
        /*0014*/ 	.word	0x00000000


	//----- nvinfo : EIATTR_MIN_STACK_SIZE
	.align		4
.L_3:
        /*0018*/ 	.byte	0x04, 0x12
        /*001a*/ 	.short	(.L_5 - .L_4)
	.align		4
.L_4:
        /*001c*/ 	.word	index@(vcopyfrom_update_32)
        /*0020*/ 	.word	0x00000000
.L_5:


//--------------------- .nv.compat                --------------------------
	.section	.nv.compat,"",@"SHT_CUDA_COMPAT_INFO"
	.align	4
        /*0000*/ 	.byte	0x02, 0x09, 0x00, 0x00, 0x02, 0x02, 0x01, 0x00, 0x02, 0x05, 0x05, 0x00, 0x03, 0x07, 0x01, 0x01
        /*0010*/ 	.byte	0x02, 0x03, 0x00, 0x00, 0x02, 0x06, 0x01, 0x00, 0x04, 0x0b, 0x08, 0x00, 0x09, 0x00, 0x00, 0x00
        /*0020*/ 	.byte	0x00, 0x00, 0x00, 0x00


//--------------------- .nv.info.vcopyfrom_update_32 --------------------------
	.section	.nv.info.vcopyfrom_update_32,"",@"SHT_CUDA_INFO"
	.sectionflags	@""
	.align	4


	//----- nvinfo : EIATTR_CUDA_API_VERSION
	.align		4
        /*0000*/ 	.byte	0x04, 0x37
        /*0002*/ 	.short	(.L_7 - .L_6)
.L_6:
        /*0004*/ 	.word	0x00000082


	//----- nvinfo : EIATTR_KPARAM_INFO
	.align		4
.L_7:
        /*0008*/ 	.byte	0x04, 0x17
        /*000a*/ 	.short	(.L_9 - .L_8)
.L_8:
        /*000c*/ 	.word	0x00000000
        /*0010*/ 	.short	0x0003
        /*0012*/ 	.short	0x0010
        /*0014*/ 	.byte	0x00, 0xf5, 0x21, 0x00


	//----- nvinfo : EIATTR_KPARAM_INFO
	.align		4
.L_9:
        /*0018*/ 	.byte	0x04, 0x17
        /*001a*/ 	.short	(.L_11 - .L_10)
.L_10:
        /*001c*/ 	.word	0x00000000
        /*0020*/ 	.short	0x0002
        /*0022*/ 	.short	0x0008
        /*0024*/ 	.byte	0x00, 0xf5, 0x21, 0x00


	//----- nvinfo : EIATTR_KPARAM_INFO
	.align		4
.L_11:
        /*0028*/ 	.byte	0x04, 0x17
        /*002a*/ 	.short	(.L_13 - .L_12)
.L_12:
        /*002c*/ 	.word	0x00000000
        /*0030*/ 	.short	0x0001
        /*0032*/ 	.short	0x0004
        /*0034*/ 	.byte	0x00, 0xf0, 0x11, 0x00


	//----- nvinfo : EIATTR_KPARAM_INFO
	.align		4
.L_13:
        /*0038*/ 	.byte	0x04, 0x17
        /*003a*/ 	.short	(.L_15 - .L_14)
.L_14:
        /*003c*/ 	.word	0x00000000
        /*0040*/ 	.short	0x0000
        /*0042*/ 	.short	0x0000
        /*0044*/ 	.byte	0x00, 0xf0, 0x11, 0x00


	//----- nvinfo : EIATTR_SPARSE_MMA_MASK
	.align		4
.L_15:
        /*0048*/ 	.byte	0x03, 0x50
        /*004a*/ 	.short	0x0000


	//----- nvinfo : EIATTR_MAXREG_COUNT
	.align		4
        /*004c*/ 	.byte	0x03, 0x1b
        /*004e*/ 	.short	0x00ff


	//----- nvinfo : EIATTR_MERCURY_ISA_VERSION
	.align		4
        /*0050*/ 	.byte	0x03, 0x5f
        /*0052*/ 	.short	0x0101


	//----- nvinfo : EIATTR_VRC_CTA_INIT_COUNT
	.align		4
        /*0054*/ 	.byte	0x02, 0x4a
	.zero		1
	.zero		1


	//----- nvinfo : EIATTR_EXIT_INSTR_OFFSETS
	.align		4
        /*0058*/ 	.byte	0x04, 0x1c
        /*005a*/ 	.short	(.L_17 - .L_16)


	//   ....[0]....
.L_16:
        /*005c*/ 	.word	0x00000070


	//   ....[1]....
        /*0060*/ 	.word	0x00000130


	//----- nvinfo : EIATTR_CBANK_PARAM_SIZE
	.align		4
.L_17:
        /*0064*/ 	.byte	0x03, 0x19
        /*0066*/ 	.short	0x0018


	//----- nvinfo : EIATTR_PARAM_CBANK
	.align		4
        /*0068*/ 	.byte	0x04, 0x0a
        /*006a*/ 	.short	(.L_19 - .L_18)
	.align		4
.L_18:
        /*006c*/ 	.word	index@(.nv.constant0.vcopyfrom_update_32)
        /*0070*/ 	.short	0x0380
        /*0072*/ 	.short	0x0018


	//----- nvinfo : EIATTR_SW_WAR
	.align		4
.L_19:
        /*0074*/ 	.byte	0x04, 0x36
        /*0076*/ 	.short	(.L_21 - .L_20)
.L_20:
        /*0078*/ 	.word	0x00000008
.L_21:


//--------------------- .nv.callgraph             --------------------------
	.section	.nv.callgraph,"",@"SHT_CUDA_CALLGRAPH"
	.align	4
	.sectionentsize	8
	.align		4
        /*0000*/ 	.word	0x00000000
	.align		4
        /*0004*/ 	.word	0xffffffff
	.align		4
        /*0008*/ 	.word	0x00000000
	.align		4
        /*000c*/ 	.word	0xfffffffe
	.align		4
        /*0010*/ 	.word	0x00000000
	.align		4
        /*0014*/ 	.word	0xfffffffd
	.align		4
        /*0018*/ 	.word	0x00000000
	.align		4
        /*001c*/ 	.word	0xfffffffc


//--------------------- .text.vcopyfrom_update_32 --------------------------
	.section	.text.vcopyfrom_update_32,"ax",@progbits
	.align	128
        .global         vcopyfrom_update_32
        .type           vcopyfrom_update_32,@function
        .size           vcopyfrom_update_32,(.L_x_1 - vcopyfrom_update_32)
        .other          vcopyfrom_update_32,@"STO_CUDA_ENTRY STV_DEFAULT"
vcopyfrom_update_32:
.text.vcopyfrom_update_32:
[----:B------:R-:W-:Y:S01]  /*0000*/  LDC R1, c[0x0][0x37c] ;  /* 0x0000df00ff017b82 */ /* 0x000fe20000000800 */
[----:B------:R-:W0:Y:S07]  /*0010*/  S2R R7, SR_TID.X ;  /* 0x0000000000077919 */ /* 0x000e2e0000002100 */
[----:B------:R-:W0:Y:S01]  /*0020*/  S2UR UR4, SR_CTAID.X ;  /* 0x00000000000479c3 */ /* 0x000e220000002500 */
[----:B------:R-:W1:Y:S07]  /*0030*/  LDCU UR5, c[0x0][0x380] ;  /* 0x00007000ff0577ac */ /* 0x000e6e0008000800 */
[----:B------:R-:W0:Y:S02]  /*0040*/  LDC R0, c[0x0][0x360] ;  /* 0x0000d800ff007b82 */ /* 0x000e240000000800 */
[----:B0-----:R-:W-:-:S05]  /*0050*/  IMAD R7, R0, UR4, R7 ;  /* 0x0000000400077c24 */ /* 0x001fca000f8e0207 */
[----:B-1----:R-:W-:-:S13]  /*0060*/  ISETP.GE.AND P0, PT, R7, UR5, PT ;  /* 0x0000000507007c0c */ /* 0x002fda000bf06270 */
[----:B------:R-:W-:Y:S05]  /*0070*/  @P0 EXIT ;  /* 0x000000000000094d */ /* 0x000fea0003800000 */
[----:B------:R-:W0:Y:S01]  /*0080*/  LDC.64 R2, c[0x0][0x388] ;  /* 0x0000e200ff027b82 */ /* 0x000e220000000a00 */
[----:B------:R-:W1:Y:S01]  /*0090*/  LDCU UR6, c[0x0][0x384] ;  /* 0x00007080ff0677ac */ /* 0x000e620008000800 */
[----:B------:R-:W2:Y:S06]  /*00a0*/  LDCU.64 UR4, c[0x0][0x358] ;  /* 0x00006b00ff0477ac */ /* 0x000eac0008000a00 */
[----:B------:R-:W3:Y:S01]  /*00b0*/  LDC.64 R4, c[0x0][0x390] ;  /* 0x0000e400ff047b82 */ /* 0x000ee20000000a00 */
[----:B-1----:R-:W-:-:S05]  /*00c0*/  IADD3 R9, PT, PT, R7, UR6, RZ ;  /* 0x0000000607097c10 */ /* 0x002fca000fffe0ff */
[----:B0-----:R-:W-:-:S06]  /*00d0*/  IMAD.WIDE R2, R9, 0x4, R2 ;  /* 0x0000000409027825 */ /* 0x001fcc00078e0202 */
[----:B--2---:R-:W2:Y:S01]  /*00e0*/  LDG.E R2, desc[UR4][R2.64] ;  /* 0x0000000402027981 */ /* 0x004ea2000c1e1900 */
[----:B---3--:R-:W-:-:S05]  /*00f0*/  IMAD.WIDE R4, R7, 0x4, R4 ;  /* 0x0000000407047825 */ /* 0x008fca00078e0204 */
[----:B------:R-:W2:Y:S02]  /*0100*/  LDG.E R7, desc[UR4][R4.64] ;  /* 0x0000000404077981 */ /* 0x000ea4000c1e1900 */
[----:B--2---:R-:W-:-:S05]  /*0110*/  FADD R7, R2, R7 ;  /* 0x0000000702077221 */ /* 0x004fca0000000000 */
[----:B------:R-:W-:Y:S01]  /*0120*/  STG.E desc[UR4][R4.64], R7 ;  /* 0x0000000704007986 */ /* 0x000fe2000c101904 */
[----:B------:R-:W-:Y:S05]  /*0130*/  EXIT ;  /* 0x000000000000794d */ /* 0x000fea0003800000 */
.L_x_0:
[----:B------:R-:W-:-:S00]  /*0140*/  BRA `(.L_x_0) ;  /* 0xfffffffc00fc7947 */ /* 0x000fc0000383ffff */
[----:B------:R-:W-:-:S00]  /*0150*/  NOP ;  /* 0x0000000000007918 */ /* 0x000fc00000000000 */
        /* <DEDUP_REMOVED lines=10> */
.L_x_1:


//--------------------- .nv.shared.reserved.0     --------------------------
	.section	.nv.shared.reserved.0,"aw",@nobits
	.weak		__nv_reservedSMEM_offset_0_alias
	.size		__nv_reservedSMEM_offset_0_alias, 0, 64
	.other		__nv_reservedSMEM_offset_0_alias,@"STO_CUDA_RESERVED_SHARED STV_DEFAULT"
__nv_reservedSMEM_offset_0_alias:
	.zero		0
	.zero		64


//--------------------- .nv.constant0.vcopyfrom_update_32 --------------------------
	.section	.nv.constant0.vcopyfrom_update_32,"a",@progbits
	.sectionflags	@""
	.align	4
.nv.constant0.vcopyfrom_update_32:
	.zero		920


//--------------------- SYMBOLS --------------------------

	.type		.nv.reservedSmem.offset0,@object
	.size		.nv.reservedSmem.offset0,0x4
